//
// Generated by NVIDIA NVVM Compiler
//
// Compiler Build ID: CL-36424714
// Cuda compilation tools, release 13.0, V13.0.88
// Based on NVVM 20.0.0
//

.version 9.0
.target sm_100
.address_size 64

	// .globl	_Z19softmax_tile_kernelPfS_
.global .align 4 .b8 x[16384];
.global .align 4 .b8 row_max[128];
.global .align 4 .b8 x_shifted[16384];
.global .align 4 .b8 exp_x[16384];
.global .align 4 .b8 row_sum[128];
.global .align 4 .b8 result[16384];

.visible .entry _Z19softmax_tile_kernelPfS_(
	.param .u64 .ptr .align 1 _Z19softmax_tile_kernelPfS__param_0,
	.param .u64 .ptr .align 1 _Z19softmax_tile_kernelPfS__param_1
)
{
	.reg .pred 	%p<17>;
	.reg .b32 	%r<17>;
	.reg .b32 	%f<277>;
	.reg .b64 	%rd<52>;

	ld.param.u64 	%rd6, [_Z19softmax_tile_kernelPfS__param_0];
	ld.param.u64 	%rd7, [_Z19softmax_tile_kernelPfS__param_1];
	mov.u32 	%r5, %tid.y;
	mov.u32 	%r6, %ctaid.y;
	mov.u32 	%r7, %ntid.y;
	mad.lo.s32 	%r1, %r6, %r7, %r5;
	mov.u32 	%r8, %tid.x;
	mov.u32 	%r9, %ctaid.x;
	mov.u32 	%r10, %ntid.x;
	mad.lo.s32 	%r2, %r9, %r10, %r8;
	setp.lt.u32 	%p3, %r1, 32;
	setp.lt.s32 	%p4, %r2, 128;
	and.pred  	%p1, %p3, %p4;
	mul.wide.u32 	%rd8, %r1, 512;
	mov.u64 	%rd9, x;
	add.s64 	%rd1, %rd9, %rd8;
	mul.wide.s32 	%rd10, %r2, 4;
	add.s64 	%rd2, %rd1, %rd10;
	not.pred 	%p5, %p1;
	@%p5 bra 	$L__BB0_2;
	cvta.to.global.u64 	%rd11, %rd6;
	shl.b32 	%r11, %r1, 7;
	add.s32 	%r12, %r11, %r2;
	mul.wide.s32 	%rd12, %r12, 4;
	add.s64 	%rd13, %rd11, %rd12;
	ld.global.f32 	%f5, [%rd13];
	st.global.f32 	[%rd2], %f5;
$L__BB0_2:
	setp.lt.u32 	%p6, %r1, 32;
	setp.eq.s32 	%p7, %r2, 0;
	and.pred  	%p2, %p7, %p6;
	not.pred 	%p8, %p2;
	@%p8 bra 	$L__BB0_7;
	ld.global.f32 	%f276, [%rd1];
	add.s64 	%rd16, %rd8, %rd9;
	add.s64 	%rd51, %rd16, 16;
	mov.b32 	%r16, 0;
$L__BB0_4:
	ld.global.f32 	%f6, [%rd51+-12];
	setp.gt.f32 	%p9, %f6, %f276;
	selp.f32 	%f7, %f6, %f276, %p9;
	ld.global.f32 	%f8, [%rd51+-8];
	setp.gt.f32 	%p10, %f8, %f7;
	selp.f32 	%f9, %f8, %f7, %p10;
	ld.global.f32 	%f10, [%rd51+-4];
	setp.gt.f32 	%p11, %f10, %f9;
	selp.f32 	%f3, %f10, %f9, %p11;
	setp.eq.s32 	%p12, %r16, 124;
	@%p12 bra 	$L__BB0_6;
	ld.global.f32 	%f11, [%rd51];
	setp.gt.f32 	%p13, %f11, %f3;
	selp.f32 	%f276, %f11, %f3, %p13;
	add.s32 	%r16, %r16, 4;
	add.s64 	%rd51, %rd51, 16;
	bra.uni 	$L__BB0_4;
$L__BB0_6:
	mul.wide.u32 	%rd17, %r1, 4;
	mov.u64 	%rd18, row_max;
	add.s64 	%rd19, %rd18, %rd17;
	st.global.f32 	[%rd19], %f3;
$L__BB0_7:
	@%p5 bra 	$L__BB0_9;
	ld.global.f32 	%f12, [%rd2];
	mul.wide.u32 	%rd20, %r1, 4;
	mov.u64 	%rd21, row_max;
	add.s64 	%rd22, %rd21, %rd20;
	ld.global.f32 	%f13, [%rd22];
	sub.f32 	%f14, %f12, %f13;
	mov.u64 	%rd24, x_shifted;
	add.s64 	%rd25, %rd24, %rd8;
	add.s64 	%rd27, %rd25, %rd10;
	st.global.f32 	[%rd27], %f14;
	mul.f32 	%f15, %f14, 0f3FB8AA3B;
	ex2.approx.f32 	%f16, %f15;
	mov.u64 	%rd28, exp_x;
	add.s64 	%rd29, %rd28, %rd8;
	add.s64 	%rd30, %rd29, %rd10;
	st.global.f32 	[%rd30], %f16;
$L__BB0_9:
	@%p8 bra 	$L__BB0_11;
	mov.u64 	%rd32, exp_x;
	add.s64 	%rd33, %rd32, %rd8;
	ld.global.f32 	%f17, [%rd33];
	add.f32 	%f18, %f17, 0f00000000;
	ld.global.f32 	%f19, [%rd33+4];
	add.f32 	%f20, %f18, %f19;
	ld.global.f32 	%f21, [%rd33+8];
	add.f32 	%f22, %f20, %f21;
	ld.global.f32 	%f23, [%rd33+12];
	add.f32 	%f24, %f22, %f23;
	ld.global.f32 	%f25, [%rd33+16];
	add.f32 	%f26, %f24, %f25;
	ld.global.f32 	%f27, [%rd33+20];
	add.f32 	%f28, %f26, %f27;
	ld.global.f32 	%f29, [%rd33+24];
	add.f32 	%f30, %f28, %f29;
	ld.global.f32 	%f31, [%rd33+28];
	add.f32 	%f32, %f30, %f31;
	ld.global.f32 	%f33, [%rd33+32];
	add.f32 	%f34, %f32, %f33;
	ld.global.f32 	%f35, [%rd33+36];
	add.f32 	%f36, %f34, %f35;
	ld.global.f32 	%f37, [%rd33+40];
	add.f32 	%f38, %f36, %f37;
	ld.global.f32 	%f39, [%rd33+44];
	add.f32 	%f40, %f38, %f39;
	ld.global.f32 	%f41, [%rd33+48];
	add.f32 	%f42, %f40, %f41;
	ld.global.f32 	%f43, [%rd33+52];
	add.f32 	%f44, %f42, %f43;
	ld.global.f32 	%f45, [%rd33+56];
	add.f32 	%f46, %f44, %f45;
	ld.global.f32 	%f47, [%rd33+60];
	add.f32 	%f48, %f46, %f47;
	ld.global.f32 	%f49, [%rd33+64];
	add.f32 	%f50, %f48, %f49;
	ld.global.f32 	%f51, [%rd33+68];
	add.f32 	%f52, %f50, %f51;
	ld.global.f32 	%f53, [%rd33+72];
	add.f32 	%f54, %f52, %f53;
	ld.global.f32 	%f55, [%rd33+76];
	add.f32 	%f56, %f54, %f55;
	ld.global.f32 	%f57, [%rd33+80];
	add.f32 	%f58, %f56, %f57;
	ld.global.f32 	%f59, [%rd33+84];
	add.f32 	%f60, %f58, %f59;
	ld.global.f32 	%f61, [%rd33+88];
	add.f32 	%f62, %f60, %f61;
	ld.global.f32 	%f63, [%rd33+92];
	add.f32 	%f64, %f62, %f63;
	ld.global.f32 	%f65, [%rd33+96];
	add.f32 	%f66, %f64, %f65;
	ld.global.f32 	%f67, [%rd33+100];
	add.f32 	%f68, %f66, %f67;
	ld.global.f32 	%f69, [%rd33+104];
	add.f32 	%f70, %f68, %f69;
	ld.global.f32 	%f71, [%rd33+108];
	add.f32 	%f72, %f70, %f71;
	ld.global.f32 	%f73, [%rd33+112];
	add.f32 	%f74, %f72, %f73;
	ld.global.f32 	%f75, [%rd33+116];
	add.f32 	%f76, %f74, %f75;
	ld.global.f32 	%f77, [%rd33+120];
	add.f32 	%f78, %f76, %f77;
	ld.global.f32 	%f79, [%rd33+124];
	add.f32 	%f80, %f78, %f79;
	ld.global.f32 	%f81, [%rd33+128];
	add.f32 	%f82, %f80, %f81;
	ld.global.f32 	%f83, [%rd33+132];
	add.f32 	%f84, %f82, %f83;
	ld.global.f32 	%f85, [%rd33+136];
	add.f32 	%f86, %f84, %f85;
	ld.global.f32 	%f87, [%rd33+140];
	add.f32 	%f88, %f86, %f87;
	ld.global.f32 	%f89, [%rd33+144];
	add.f32 	%f90, %f88, %f89;
	ld.global.f32 	%f91, [%rd33+148];
	add.f32 	%f92, %f90, %f91;
	ld.global.f32 	%f93, [%rd33+152];
	add.f32 	%f94, %f92, %f93;
	ld.global.f32 	%f95, [%rd33+156];
	add.f32 	%f96, %f94, %f95;
	ld.global.f32 	%f97, [%rd33+160];
	add.f32 	%f98, %f96, %f97;
	ld.global.f32 	%f99, [%rd33+164];
	add.f32 	%f100, %f98, %f99;
	ld.global.f32 	%f101, [%rd33+168];
	add.f32 	%f102, %f100, %f101;
	ld.global.f32 	%f103, [%rd33+172];
	add.f32 	%f104, %f102, %f103;
	ld.global.f32 	%f105, [%rd33+176];
	add.f32 	%f106, %f104, %f105;
	ld.global.f32 	%f107, [%rd33+180];
	add.f32 	%f108, %f106, %f107;
	ld.global.f32 	%f109, [%rd33+184];
	add.f32 	%f110, %f108, %f109;
	ld.global.f32 	%f111, [%rd33+188];
	add.f32 	%f112, %f110, %f111;
	ld.global.f32 	%f113, [%rd33+192];
	add.f32 	%f114, %f112, %f113;
	ld.global.f32 	%f115, [%rd33+196];
	add.f32 	%f116, %f114, %f115;
	ld.global.f32 	%f117, [%rd33+200];
	add.f32 	%f118, %f116, %f117;
	ld.global.f32 	%f119, [%rd33+204];
	add.f32 	%f120, %f118, %f119;
	ld.global.f32 	%f121, [%rd33+208];
	add.f32 	%f122, %f120, %f121;
	ld.global.f32 	%f123, [%rd33+212];
	add.f32 	%f124, %f122, %f123;
	ld.global.f32 	%f125, [%rd33+216];
	add.f32 	%f126, %f124, %f125;
	ld.global.f32 	%f127, [%rd33+220];
	add.f32 	%f128, %f126, %f127;
	ld.global.f32 	%f129, [%rd33+224];
	add.f32 	%f130, %f128, %f129;
	ld.global.f32 	%f131, [%rd33+228];
	add.f32 	%f132, %f130, %f131;
	ld.global.f32 	%f133, [%rd33+232];
	add.f32 	%f134, %f132, %f133;
	ld.global.f32 	%f135, [%rd33+236];
	add.f32 	%f136, %f134, %f135;
	ld.global.f32 	%f137, [%rd33+240];
	add.f32 	%f138, %f136, %f137;
	ld.global.f32 	%f139, [%rd33+244];
	add.f32 	%f140, %f138, %f139;
	ld.global.f32 	%f141, [%rd33+248];
	add.f32 	%f142, %f140, %f141;
	ld.global.f32 	%f143, [%rd33+252];
	add.f32 	%f144, %f142, %f143;
	ld.global.f32 	%f145, [%rd33+256];
	add.f32 	%f146, %f144, %f145;
	ld.global.f32 	%f147, [%rd33+260];
	add.f32 	%f148, %f146, %f147;
	ld.global.f32 	%f149, [%rd33+264];
	add.f32 	%f150, %f148, %f149;
	ld.global.f32 	%f151, [%rd33+268];
	add.f32 	%f152, %f150, %f151;
	ld.global.f32 	%f153, [%rd33+272];
	add.f32 	%f154, %f152, %f153;
	ld.global.f32 	%f155, [%rd33+276];
	add.f32 	%f156, %f154, %f155;
	ld.global.f32 	%f157, [%rd33+280];
	add.f32 	%f158, %f156, %f157;
	ld.global.f32 	%f159, [%rd33+284];
	add.f32 	%f160, %f158, %f159;
	ld.global.f32 	%f161, [%rd33+288];
	add.f32 	%f162, %f160, %f161;
	ld.global.f32 	%f163, [%rd33+292];
	add.f32 	%f164, %f162, %f163;
	ld.global.f32 	%f165, [%rd33+296];
	add.f32 	%f166, %f164, %f165;
	ld.global.f32 	%f167, [%rd33+300];
	add.f32 	%f168, %f166, %f167;
	ld.global.f32 	%f169, [%rd33+304];
	add.f32 	%f170, %f168, %f169;
	ld.global.f32 	%f171, [%rd33+308];
	add.f32 	%f172, %f170, %f171;
	ld.global.f32 	%f173, [%rd33+312];
	add.f32 	%f174, %f172, %f173;
	ld.global.f32 	%f175, [%rd33+316];
	add.f32 	%f176, %f174, %f175;
	ld.global.f32 	%f177, [%rd33+320];
	add.f32 	%f178, %f176, %f177;
	ld.global.f32 	%f179, [%rd33+324];
	add.f32 	%f180, %f178, %f179;
	ld.global.f32 	%f181, [%rd33+328];
	add.f32 	%f182, %f180, %f181;
	ld.global.f32 	%f183, [%rd33+332];
	add.f32 	%f184, %f182, %f183;
	ld.global.f32 	%f185, [%rd33+336];
	add.f32 	%f186, %f184, %f185;
	ld.global.f32 	%f187, [%rd33+340];
	add.f32 	%f188, %f186, %f187;
	ld.global.f32 	%f189, [%rd33+344];
	add.f32 	%f190, %f188, %f189;
	ld.global.f32 	%f191, [%rd33+348];
	add.f32 	%f192, %f190, %f191;
	ld.global.f32 	%f193, [%rd33+352];
	add.f32 	%f194, %f192, %f193;
	ld.global.f32 	%f195, [%rd33+356];
	add.f32 	%f196, %f194, %f195;
	ld.global.f32 	%f197, [%rd33+360];
	add.f32 	%f198, %f196, %f197;
	ld.global.f32 	%f199, [%rd33+364];
	add.f32 	%f200, %f198, %f199;
	ld.global.f32 	%f201, [%rd33+368];
	add.f32 	%f202, %f200, %f201;
	ld.global.f32 	%f203, [%rd33+372];
	add.f32 	%f204, %f202, %f203;
	ld.global.f32 	%f205, [%rd33+376];
	add.f32 	%f206, %f204, %f205;
	ld.global.f32 	%f207, [%rd33+380];
	add.f32 	%f208, %f206, %f207;
	ld.global.f32 	%f209, [%rd33+384];
	add.f32 	%f210, %f208, %f209;
	ld.global.f32 	%f211, [%rd33+388];
	add.f32 	%f212, %f210, %f211;
	ld.global.f32 	%f213, [%rd33+392];
	add.f32 	%f214, %f212, %f213;
	ld.global.f32 	%f215, [%rd33+396];
	add.f32 	%f216, %f214, %f215;
	ld.global.f32 	%f217, [%rd33+400];
	add.f32 	%f218, %f216, %f217;
	ld.global.f32 	%f219, [%rd33+404];
	add.f32 	%f220, %f218, %f219;
	ld.global.f32 	%f221, [%rd33+408];
	add.f32 	%f222, %f220, %f221;
	ld.global.f32 	%f223, [%rd33+412];
	add.f32 	%f224, %f222, %f223;
	ld.global.f32 	%f225, [%rd33+416];
	add.f32 	%f226, %f224, %f225;
	ld.global.f32 	%f227, [%rd33+420];
	add.f32 	%f228, %f226, %f227;
	ld.global.f32 	%f229, [%rd33+424];
	add.f32 	%f230, %f228, %f229;
	ld.global.f32 	%f231, [%rd33+428];
	add.f32 	%f232, %f230, %f231;
	ld.global.f32 	%f233, [%rd33+432];
	add.f32 	%f234, %f232, %f233;
	ld.global.f32 	%f235, [%rd33+436];
	add.f32 	%f236, %f234, %f235;
	ld.global.f32 	%f237, [%rd33+440];
	add.f32 	%f238, %f236, %f237;
	ld.global.f32 	%f239, [%rd33+444];
	add.f32 	%f240, %f238, %f239;
	ld.global.f32 	%f241, [%rd33+448];
	add.f32 	%f242, %f240, %f241;
	ld.global.f32 	%f243, [%rd33+452];
	add.f32 	%f244, %f242, %f243;
	ld.global.f32 	%f245, [%rd33+456];
	add.f32 	%f246, %f244, %f245;
	ld.global.f32 	%f247, [%rd33+460];
	add.f32 	%f248, %f246, %f247;
	ld.global.f32 	%f249, [%rd33+464];
	add.f32 	%f250, %f248, %f249;
	ld.global.f32 	%f251, [%rd33+468];
	add.f32 	%f252, %f250, %f251;
	ld.global.f32 	%f253, [%rd33+472];
	add.f32 	%f254, %f252, %f253;
	ld.global.f32 	%f255, [%rd33+476];
	add.f32 	%f256, %f254, %f255;
	ld.global.f32 	%f257, [%rd33+480];
	add.f32 	%f258, %f256, %f257;
	ld.global.f32 	%f259, [%rd33+484];
	add.f32 	%f260, %f258, %f259;
	ld.global.f32 	%f261, [%rd33+488];
	add.f32 	%f262, %f260, %f261;
	ld.global.f32 	%f263, [%rd33+492];
	add.f32 	%f264, %f262, %f263;
	ld.global.f32 	%f265, [%rd33+496];
	add.f32 	%f266, %f264, %f265;
	ld.global.f32 	%f267, [%rd33+500];
	add.f32 	%f268, %f266, %f267;
	ld.global.f32 	%f269, [%rd33+504];
	add.f32 	%f270, %f268, %f269;
	ld.global.f32 	%f271, [%rd33+508];
	add.f32 	%f272, %f270, %f271;
	mul.wide.u32 	%rd34, %r1, 4;
	mov.u64 	%rd35, row_sum;
	add.s64 	%rd36, %rd35, %rd34;
	st.global.f32 	[%rd36], %f272;
$L__BB0_11:
	@%p5 bra 	$L__BB0_13;
	mov.u64 	%rd38, exp_x;
	add.s64 	%rd39, %rd38, %rd8;
	add.s64 	%rd41, %rd39, %rd10;
	ld.global.f32 	%f273, [%rd41];
	mul.wide.u32 	%rd42, %r1, 4;
	mov.u64 	%rd43, row_sum;
	add.s64 	%rd44, %rd43, %rd42;
	ld.global.f32 	%f274, [%rd44];
	div.rn.f32 	%f275, %f273, %f274;
	mov.u64 	%rd45, result;
	add.s64 	%rd46, %rd45, %rd8;
	add.s64 	%rd47, %rd46, %rd10;
	st.global.f32 	[%rd47], %f275;
	shl.b32 	%r14, %r1, 7;
	add.s32 	%r15, %r14, %r2;
	cvta.to.global.u64 	%rd48, %rd7;
	mul.wide.s32 	%rd49, %r15, 4;
	add.s64 	%rd50, %rd48, %rd49;
	st.global.f32 	[%rd50], %f275;
$L__BB0_13:
	ret;

}


// ===== COMPILED SASS (sm_100) =====

	.target	sm_100

	.elftype	@"ET_EXEC"


//--------------------- .note.nv.tkinfo           --------------------------
	.section	.note.nv.tkinfo,"",@"SHT_NOTE"
	.sectionflags	@"SHF_NOTE_NV_TKINFO"
	.tkinfo
        /*0018*/ 	.word	0x00000002
        /*0030*/ 	.string	""
        /*0030*/ 	.string	"ptxas"
        /*0030*/ 	.string	"Cuda compilation tools, release 13.0, V13.0.88"
        /*0030*/ 	.string	"Build cuda_13.0.r13.0/compiler.36424714_0"
        /*0030*/ 	.string	"-arch sm_100 -m 64 "



//--------------------- .note.nv.cuinfo           --------------------------
	.section	.note.nv.cuinfo,"",@"SHT_NOTE"
	.sectionflags	@"SHF_NOTE_NV_CUINFO"
        /*0018*/ 	.short	0x0002
        /*001a*/ 	.short	0x0064
        /*001c*/ 	.short	0x0082
	.zero		2


//--------------------- .nv.info                  --------------------------
	.section	.nv.info,"",@"SHT_CUDA_INFO"
	.align	4


	//----- nvinfo : EIATTR_REGCOUNT
	.align		4
        /*0000*/ 	.byte	0x04, 0x2f
        /*0002*/ 	.short	(.L_7 - .L_6)
	.align		4
.L_6:
        /*0004*/ 	.word	index@(_Z19softmax_tile_kernelPfS_)
        /*0008*/ 	.word	0x0000001e


	//----- nvinfo : EIATTR_FRAME_SIZE
	.align		4
.L_7:
        /*000c*/ 	.byte	0x04, 0x11
        /*000e*/ 	.short	(.L_9 - .L_8)
	.align		4
.L_8:
        /*0010*/ 	.word	index@($__internal_0_$__cuda_sm3x_div_rn_noftz_f32_slowpath)
        /*0014*/ 	.word	0x00000000


	//----- nvinfo : EIATTR_FRAME_SIZE
	.align		4
.L_9:
        /*0018*/ 	.byte	0x04, 0x11
        /*001a*/ 	.short	(.L_11 - .L_10)
	.align		4
.L_10:
        /*001c*/ 	.word	index@(_Z19softmax_tile_kernelPfS_)
        /*0020*/ 	.word	0x00000000


	//----- nvinfo : EIATTR_MIN_STACK_SIZE
	.align		4
.L_11:
        /*0024*/ 	.byte	0x04, 0x12
        /*0026*/ 	.short	(.L_13 - .L_12)
	.align		4
.L_12:
        /*0028*/ 	.word	index@(_Z19softmax_tile_kernelPfS_)
        /*002c*/ 	.word	0x00000000
.L_13:


//--------------------- .nv.compat                --------------------------
	.section	.nv.compat,"",@"SHT_CUDA_COMPAT_INFO"
	.align	4
        /*0000*/ 	.byte	0x02, 0x09, 0x00, 0x00, 0x02, 0x02, 0x01, 0x00, 0x02, 0x05, 0x05, 0x00, 0x03, 0x07, 0x01, 0x01
        /*0010*/ 	.byte	0x02, 0x03, 0x00, 0x00, 0x02, 0x06, 0x01, 0x00, 0x04, 0x0b, 0x08, 0x00, 0x01, 0x00, 0x00, 0x00
        /*0020*/ 	.byte	0x00, 0x00, 0x00, 0x00


//--------------------- .nv.info._Z19softmax_tile_kernelPfS_ --------------------------
	.section	.nv.info._Z19softmax_tile_kernelPfS_,"",@"SHT_CUDA_INFO"
	.sectionflags	@""
	.align	4


	//----- nvinfo : EIATTR_CUDA_API_VERSION
	.align		4
        /*0000*/ 	.byte	0x04, 0x37
        /*0002*/ 	.short	(.L_15 - .L_14)
.L_14:
        /*0004*/ 	.word	0x00000082


	//----- nvinfo : EIATTR_KPARAM_INFO
	.align		4
.L_15:
        /*0008*/ 	.byte	0x04, 0x17
        /*000a*/ 	.short	(.L_17 - .L_16)
.L_16:
        /*000c*/ 	.word	0x00000000
        /*0010*/ 	.short	0x0001
        /*0012*/ 	.short	0x0008
        /*0014*/ 	.byte	0x00, 0xf5, 0x21, 0x00


	//----- nvinfo : EIATTR_KPARAM_INFO
	.align		4
.L_17:
        /*0018*/ 	.byte	0x04, 0x17
        /*001a*/ 	.short	(.L_19 - .L_18)
.L_18:
        /*001c*/ 	.word	0x00000000
        /*0020*/ 	.short	0x0000
        /*0022*/ 	.short	0x0000
        /*0024*/ 	.byte	0x00, 0xf5, 0x21, 0x00


	//----- nvinfo : EIATTR_SPARSE_MMA_MASK
	.align		4
.L_19:
        /*0028*/ 	.byte	0x03, 0x50
        /*002a*/ 	.short	0x0000


	//----- nvinfo : EIATTR_MAXREG_COUNT
	.align		4
        /*002c*/ 	.byte	0x03, 0x1b
        /*002e*/ 	.short	0x00ff


	//----- nvinfo : EIATTR_MERCURY_ISA_VERSION
	.align		4
        /*0030*/ 	.byte	0x03, 0x5f
        /*0032*/ 	.short	0x0101


	//----- nvinfo : EIATTR_VRC_CTA_INIT_COUNT
	.align		4
        /*0034*/ 	.byte	0x02, 0x4a
	.zero		1
	.zero		1


	//----- nvinfo : EIATTR_EXIT_INSTR_OFFSETS
	.align		4
        /*0038*/ 	.byte	0x04, 0x1c
        /*003a*/ 	.short	(.L_21 - .L_20)


	//   ....[0]....
.L_20:
        /*003c*/ 	.word	0x00002b70


	//   ....[1]....
        /*0040*/ 	.word	0x00002d40


	//----- nvinfo : EIATTR_CRS_STACK_SIZE
	.align		4
.L_21:
        /*0044*/ 	.byte	0x04, 0x1e
        /*0046*/ 	.short	(.L_23 - .L_22)
.L_22:
        /*0048*/ 	.word	0x00000000


	//----- nvinfo : EIATTR_CBANK_PARAM_SIZE
	.align		4
.L_23:
        /*004c*/ 	.byte	0x03, 0x19
        /*004e*/ 	.short	0x0010


	//----- nvinfo : EIATTR_PARAM_CBANK
	.align		4
        /*0050*/ 	.byte	0x04, 0x0a
        /*0052*/ 	.short	(.L_25 - .L_24)
	.align		4
.L_24:
        /*0054*/ 	.word	index@(.nv.constant0._Z19softmax_tile_kernelPfS_)
        /*0058*/ 	.short	0x0380
        /*005a*/ 	.short	0x0010


	//----- nvinfo : EIATTR_SW_WAR
	.align		4
.L_25:
        /*005c*/ 	.byte	0x04, 0x36
        /*005e*/ 	.short	(.L_27 - .L_26)
.L_26:
        /*0060*/ 	.word	0x00000008
.L_27:


//--------------------- .nv.callgraph             --------------------------
	.section	.nv.callgraph,"",@"SHT_CUDA_CALLGRAPH"
	.align	4
	.sectionentsize	8
	.align		4
        /*0000*/ 	.word	0x00000000
	.align		4
        /*0004*/ 	.word	0xffffffff
	.align		4
        /*0008*/ 	.word	0x00000000
	.align		4
        /*000c*/ 	.word	0xfffffffe
	.align		4
        /*0010*/ 	.word	0x00000000
	.align		4
        /*0014*/ 	.word	0xfffffffd
	.align		4
        /*0018*/ 	.word	0x00000000
	.align		4
        /*001c*/ 	.word	0xfffffffc


//--------------------- .nv.constant4             --------------------------
	.section	.nv.constant4,"a",@progbits
	.align	8
	.align		8
.nv.constant4:
        /*0000*/ 	.dword	x
	.align		8
        /*0008*/ 	.dword	row_max
	.align		8
        /*0010*/ 	.dword	x_shifted
	.align		8
        /*0018*/ 	.dword	exp_x
	.align		8
        /*0020*/ 	.dword	row_sum
	.align		8
        /*0028*/ 	.dword	result


//--------------------- .text._Z19softmax_tile_kernelPfS_ --------------------------
	.section	.text._Z19softmax_tile_kernelPfS_,"ax",@progbits
	.align	128
        .global         _Z19softmax_tile_kernelPfS_
        .type           _Z19softmax_tile_kernelPfS_,@function
        .size           _Z19softmax_tile_kernelPfS_,(.L_x_20 - _Z19softmax_tile_kernelPfS_)
        .other          _Z19softmax_tile_kernelPfS_,@"STO_CUDA_ENTRY STV_DEFAULT"
_Z19softmax_tile_kernelPfS_:
.text._Z19softmax_tile_kernelPfS_:
[----:B------:R-:W-:Y:S01]  /*0000*/  LDC R1, c[0x0][0x37c] ;  /* 0x0000df00ff017b82 */ /* 0x000fe20000000800 */
[----:B------:R-:W0:Y:S07]  /*0010*/  S2R R4, SR_TID.X ;  /* 0x0000000000047919 */ /* 0x000e2e0000002100 */
[----:B------:R-:W1:Y:S01]  /*0020*/  LDC R0, c[0x0][0x364] ;  /* 0x0000d900ff007b82 */ /* 0x000e620000000800 */
[----:B------:R-:W1:Y:S07]  /*0030*/  S2R R5, SR_TID.Y ;  /* 0x0000000000057919 */ /* 0x000e6e0000002200 */
[----:B------:R-:W0:Y:S08]  /*0040*/  S2UR UR5, SR_CTAID.X ;  /* 0x00000000000579c3 */ /* 0x000e300000002500 */
[----:B------:R-:W0:Y:S08]  /*0050*/  LDC R3, c[0x0][0x360] ;  /* 0x0000d800ff037b82 */ /* 0x000e300000000800 */
[----:B------:R-:W1:Y:S08]  /*0060*/  S2UR UR4, SR_CTAID.Y ;  /* 0x00000000000479c3 */ /* 0x000e700000002600 */
[----:B------:R-:W2:Y:S01]  /*0070*/  LDC.64 R6, c[0x4][RZ] ;  /* 0x01000000ff067b82 */ /* 0x000ea20000000a00 */
[----:B0-----:R-:W-:-:S05]  /*0080*/  IMAD R4, R3, UR5, R4 ;  /* 0x0000000503047c24 */ /* 0x001fca000f8e0204 */
[----:B------:R-:W-:Y:S01]  /*0090*/  ISETP.GE.AND P0, PT, R4, 0x80, PT ;  /* 0x000000800400780c */ /* 0x000fe20003f06270 */
[----:B-1----:R-:W-:Y:S01]  /*00a0*/  IMAD R5, R0, UR4, R5 ;  /* 0x0000000400057c24 */ /* 0x002fe2000f8e0205 */
[----:B------:R-:W0:Y:S04]  /*00b0*/  LDCU.64 UR4, c[0x0][0x358] ;  /* 0x00006b00ff0477ac */ /* 0x000e280008000a00 */
[----:B------:R-:W-:-:S13]  /*00c0*/  ISETP.LT.U32.AND P0, PT, R5, 0x20, !P0 ;  /* 0x000000200500780c */ /* 0x000fda0004701070 */
[----:B------:R-:W1:Y:S01]  /*00d0*/  @P0 LDC.64 R8, c[0x0][0x380] ;  /* 0x0000e000ff080b82 */ /* 0x000e620000000a00 */
[----:B------:R-:W-:-:S04]  /*00e0*/  @P0 IMAD R3, R5, 0x80, R4 ;  /* 0x0000008005030824 */ /* 0x000fc800078e0204 */
[----:B-1----:R-:W-:-:S06]  /*00f0*/  @P0 IMAD.WIDE R8, R3, 0x4, R8 ;  /* 0x0000000403080825 */ /* 0x002fcc00078e0208 */
[----:B0-----:R-:W3:Y:S01]  /*0100*/  @P0 LDG.E R9, desc[UR4][R8.64] ;  /* 0x0000000408090981 */ /* 0x001ee2000c1e1900 */
[C---:B--2---:R-:W-:Y:S01]  /*0110*/  IMAD.WIDE.U32 R6, R5.reuse, 0x200, R6 ;  /* 0x0000020005067825 */ /* 0x044fe200078e0006 */
[----:B------:R-:W-:Y:S01]  /*0120*/  ISETP.GE.U32.AND P1, PT, R5, 0x20, PT ;  /* 0x000000200500780c */ /* 0x000fe20003f26070 */
[----:B------:R-:W-:Y:S03]  /*0130*/  BSSY.RECONVERGENT B0, `(.L_x_0) ;  /* 0x0000186000007945 */ /* 0x000fe60003800200 */
[C---:B------:R-:W-:Y:S01]  /*0140*/  ISETP.EQ.AND P1, PT, R4.reuse, RZ, !P1 ;  /* 0x000000ff0400720c */ /* 0x040fe20004f22270 */
[----:B------:R-:W-:-:S05]  /*0150*/  IMAD.WIDE R2, R4, 0x4, R6 ;  /* 0x0000000404027825 */ /* 0x000fca00078e0206 */
[----:B---3--:R0:W-:Y:S07]  /*0160*/  @P0 STG.E desc[UR4][R2.64], R9 ;  /* 0x0000000902000986 */ /* 0x0081ee000c101904 */
[----:B------:R-:W-:Y:S05]  /*0170*/  @!P1 BRA `(.L_x_1) ;  /* 0x0000001800049947 */ /* 0x000fea0003800000 */
[----:B------:R-:W2:Y:S04]  /*0180*/  LDG.E R19, desc[UR4][R6.64] ;  /* 0x0000000406137981 */ /* 0x000ea8000c1e1900 */
[----:B------:R-:W2:Y:S04]  /*0190*/  LDG.E R20, desc[UR4][R6.64+0x4] ;  /* 0x0000040406147981 */ /* 0x000ea8000c1e1900 */
[----:B------:R-:W3:Y:S04]  /*01a0*/  LDG.E R26, desc[UR4][R6.64+0x8] ;  /* 0x00000804061a7981 */ /* 0x000ee8000c1e1900 */
[----:B------:R-:W4:Y:S04]  /*01b0*/  LDG.E R18, desc[UR4][R6.64+0xc] ;  /* 0x00000c0406127981 */ /* 0x000f28000c1e1900 */
[----:B------:R-:W5:Y:S04]  /*01c0*/  LDG.E R17, desc[UR4][R6.64+0x10] ;  /* 0x0000100406117981 */ /* 0x000f68000c1e1900 */
[----:B------:R-:W5:Y:S04]  /*01d0*/  LDG.E R16, desc[UR4][R6.64+0x14] ;  /* 0x0000140406107981 */ /* 0x000f68000c1e1900 */
[----:B------:R-:W5:Y:S04]  /*01e0*/  LDG.E R15, desc[UR4][R6.64+0x18] ;  /* 0x00001804060f7981 */ /* 0x000f68000c1e1900 */
[----:B------:R-:W5:Y:S04]  /*01f0*/  LDG.E R14, desc[UR4][R6.64+0x1c] ;  /* 0x00001c04060e7981 */ /* 0x000f68000c1e1900 */
[----:B------:R-:W5:Y:S04]  /*0200*/  LDG.E R13, desc[UR4][R6.64+0x20] ;  /* 0x00002004060d7981 */ /* 0x000f68000c1e1900 */
[----:B------:R-:W5:Y:S04]  /*0210*/  LDG.E R12, desc[UR4][R6.64+0x24] ;  /* 0x00002404060c7981 */ /* 0x000f68000c1e1900 */
[----:B------:R-:W5:Y:S04]  /*0220*/  LDG.E R11, desc[UR4][R6.64+0x28] ;  /* 0x00002804060b7981 */ /* 0x000f68000c1e1900 */
[----:B------:R-:W5:Y:S04]  /*0230*/  LDG.E R10, desc[UR4][R6.64+0x2c] ;  /* 0x00002c04060a7981 */ /* 0x000f68000c1e1900 */
[----:B0-----:R-:W5:Y:S04]  /*0240*/  LDG.E R9, desc[UR4][R6.64+0x30] ;  /* 0x0000300406097981 */ /* 0x001f68000c1e1900 */
[----:B------:R-:W5:Y:S04]  /*0250*/  LDG.E R0, desc[UR4][R6.64+0x34] ;  /* 0x0000340406007981 */ /* 0x000f68000c1e1900 */
[----:B------:R-:W5:Y:S04]  /*0260*/  LDG.E R8, desc[UR4][R6.64+0x38] ;  /* 0x0000380406087981 */ /* 0x000f68000c1e1900 */
[----:B------:R-:W5:Y:S04]  /*0270*/  LDG.E R21, desc[UR4][R6.64+0x3c] ;  /* 0x00003c0406157981 */ /* 0x000f68000c1e1900 */
[----:B------:R-:W5:Y:S04]  /*0280*/  LDG.E R22, desc[UR4][R6.64+0x40] ;  /* 0x0000400406167981 */ /* 0x000f68000c1e1900 */
[----:B------:R-:W5:Y:S04]  /*0290*/  LDG.E R25, desc[UR4][R6.64+0x44] ;  /* 0x0000440406197981 */ /* 0x000f68000c1e1900 */
[----:B------:R-:W5:Y:S04]  /*02a0*/  LDG.E R24, desc[UR4][R6.64+0x48] ;  /* 0x0000480406187981 */ /* 0x000f68000c1e1900 */
[----:B------:R-:W5:Y:S01]  /*02b0*/  LDG.E R23, desc[UR4][R6.64+0x4c] ;  /* 0x00004c0406177981 */ /* 0x000f62000c1e1900 */
[----:B--2---:R-:W-:-:S04]  /*02c0*/  FSETP.GT.AND P2, PT, R20, R19, PT ;  /* 0x000000131400720b */ /* 0x004fc80003f44000 */
[----:B------:R-:W-:Y:S02]  /*02d0*/  FSEL R19, R20, R19, P2 ;  /* 0x0000001314137208 */ /* 0x000fe40001000000 */
[----:B------:R-:W2:Y:S02]  /*02e0*/  LDG.E R20, desc[UR4][R6.64+0x50] ;  /* 0x0000500406147981 */ /* 0x000ea4000c1e1900 */
[----:B---3--:R-:W-:-:S04]  /*02f0*/  FSETP.GT.AND P2, PT, R26, R19, PT ;  /* 0x000000131a00720b */ /* 0x008fc80003f44000 */
[----:B------:R-:W-:Y:S02]  /*0300*/  FSEL R27, R26, R19, P2 ;  /* 0x000000131a1b7208 */ /* 0x000fe40001000000 */
[----:B------:R-:W3:Y:S02]  /*0310*/  LDG.E R19, desc[UR4][R6.64+0x54] ;  /* 0x0000540406137981 */ /* 0x000ee4000c1e1900 */
[----:B----4-:R-:W-:-:S04]  /*0320*/  FSETP.GT.AND P2, PT, R18, R27, PT ;  /* 0x0000001b1200720b */ /* 0x010fc80003f44000 */
[----:B------:R-:W-:Y:S02]  /*0330*/  FSEL R26, R18, R27, P2 ;  /* 0x0000001b121a7208 */ /* 0x000fe40001000000 */
[----:B------:R-:W4:Y:S02]  /*0340*/  LDG.E R18, desc[UR4][R6.64+0x58] ;  /* 0x0000580406127981 */ /* 0x000f24000c1e1900 */
[----:B-----5:R-:W-:-:S04]  /*0350*/  FSETP.GT.AND P2, PT, R17, R26, PT ;  /* 0x0000001a1100720b */ /* 0x020fc80003f44000 */
[----:B------:R-:W-:Y:S02]  /*0360*/  FSEL R27, R17, R26, P2 ;  /* 0x0000001a111b7208 */ /* 0x000fe40001000000 */
[----:B------:R-:W5:Y:S02]  /*0370*/  LDG.E R17, desc[UR4][R6.64+0x5c] ;  /* 0x00005c0406117981 */ /* 0x000f64000c1e1900 */
[----:B------:R-:W-:-:S04]  /*0380*/  FSETP.GT.AND P2, PT, R16, R27, PT ;  /* 0x0000001b1000720b */ /* 0x000fc80003f44000 */
        /* <DEDUP_REMOVED lines=296> */
[CC--:B------:R-:W-:Y:S02]  /*1610*/  FSETP.GT.AND P2, PT, R12.reuse, R27.reuse, PT ;  /* 0x0000001b0c00720b */ /* 0x0c0fe40003f44000 */
[----:B------:R-:W5:Y:S02]  /*1620*/  LDG.E R26, desc[UR4][R6.64+0x1ec] ;  /* 0x0001ec04061a7981 */ /* 0x000f64000c1e1900 */
[----:B------:R-:W-:-:S04]  /*1630*/  FSEL R12, R12, R27, P2 ;  /* 0x0000001b0c0c7208 */ /* 0x000fc80001000000 */
        /* <DEDUP_REMOVED lines=8> */
[----:B------:R-:W5:Y:S04]  /*16c0*/  LDG.E R12, desc[UR4][R6.64+0x1f8] ;  /* 0x0001f804060c7981 */ /* 0x000f68000c1e1900 */
[----:B------:R0:W5:Y:S01]  /*16d0*/  LDG.E R9, desc[UR4][R6.64+0x1fc] ;  /* 0x0001fc0406097981 */ /* 0x000162000c1e1900 */
[----:B------:R-:W-:-:S04]  /*16e0*/  FSETP.GT.AND P2, PT, R0, R27, PT ;  /* 0x0000001b0000720b */ /* 0x000fc80003f44000 */
[----:B------:R-:W-:-:S04]  /*16f0*/  FSEL R27, R0, R27, P2 ;  /* 0x0000001b001b7208 */ /* 0x000fc80001000000 */
[CC--:B------:R-:W-:Y:S01]  /*1700*/  FSETP.GT.AND P2, PT, R8.reuse, R27.reuse, PT ;  /* 0x0000001b0800720b */ /* 0x0c0fe20003f44000 */
[----:B0-----:R-:W0:Y:S03]  /*1710*/  LDC.64 R6, c[0x4][0x8] ;  /* 0x01000200ff067b82 */ /* 0x001e260000000a00 */
[----:B------:R-:W-:-:S04]  /*1720*/  FSEL R8, R8, R27, P2 ;  /* 0x0000001b08087208 */ /* 0x000fc80001000000 */
[----:B------:R-:W-:-:S04]  /*1730*/  FSETP.GT.AND P2, PT, R21, R8, PT ;  /* 0x000000081500720b */ /* 0x000fc80003f44000 */
        /* <DEDUP_REMOVED lines=8> */
[----:B------:R-:W-:Y:S01]  /*17c0*/  FSEL R23, R23, R24, P2 ;  /* 0x0000001817177208 */ /* 0x000fe20001000000 */
[----:B0-----:R-:W-:-:S03]  /*17d0*/  IMAD.WIDE.U32 R6, R5, 0x4, R6 ;  /* 0x0000000405067825 */ /* 0x001fc600078e0006 */
[----:B--2---:R-:W-:-:S04]  /*17e0*/  FSETP.GT.AND P2, PT, R20, R23, PT ;  /* 0x000000171400720b */ /* 0x004fc80003f44000 */
[----:B------:R-:W-:-:S04]  /*17f0*/  FSEL R20, R20, R23, P2 ;  /* 0x0000001714147208 */ /* 0x000fc80001000000 */
[----:B---3--:R-:W-:-:S04]  /*1800*/  FSETP.GT.AND P2, PT, R19, R20, PT ;  /* 0x000000141300720b */ /* 0x008fc80003f44000 */
[----:B------:R-:W-:-:S04]  /*1810*/  FSEL R19, R19, R20, P2 ;  /* 0x0000001413137208 */ /* 0x000fc80001000000 */
[----:B----4-:R-:W-:-:S04]  /*1820*/  FSETP.GT.AND P2, PT, R18, R19, PT ;  /* 0x000000131200720b */ /* 0x010fc80003f44000 */
[----:B------:R-:W-:-:S04]  /*1830*/  FSEL R18, R18, R19, P2 ;  /* 0x0000001312127208 */ /* 0x000fc80001000000 */
[----:B-----5:R-:W-:-:S04]  /*1840*/  FSETP.GT.AND P2, PT, R17, R18, PT ;  /* 0x000000121100720b */ /* 0x020fc80003f44000 */
        /* <DEDUP_REMOVED lines=18> */
[----:B------:R-:W-:-:S05]  /*1970*/  FSEL R9, R9, R12, P2 ;  /* 0x0000000c09097208 */ /* 0x000fca0001000000 */
[----:B------:R1:W-:Y:S04]  /*1980*/  STG.E desc[UR4][R6.64], R9 ;  /* 0x0000000906007986 */ /* 0x0003e8000c101904 */
.L_x_1:
[----:B------:R-:W-:Y:S05]  /*1990*/  BSYNC.RECONVERGENT B0 ;  /* 0x0000000000007941 */ /* 0x000fea0003800200 */
.L_x_0:
[----:B------:R-:W-:Y:S04]  /*19a0*/  BSSY.RECONVERGENT B0, `(.L_x_2) ;  /* 0x0000014000007945 */ /* 0x000fe80003800200 */
[----:B------:R-:W-:Y:S05]  /*19b0*/  @!P0 BRA `(.L_x_3) ;  /* 0x0000000000488947 */ /* 0x000fea0003800000 */
[----:B-1----:R-:W1:Y:S01]  /*19c0*/  LDC.64 R6, c[0x4][0x8] ;  /* 0x01000200ff067b82 */ /* 0x002e620000000a00 */
[----:B0-----:R-:W2:Y:S07]  /*19d0*/  LDG.E R2, desc[UR4][R2.64] ;  /* 0x0000000402027981 */ /* 0x001eae000c1e1900 */
[----:B------:R-:W0:Y:S01]  /*19e0*/  LDC.64 R8, c[0x4][0x18] ;  /* 0x01000600ff087b82 */ /* 0x000e220000000a00 */
[----:B-1----:R-:W-:-:S07]  /*19f0*/  IMAD.WIDE.U32 R10, R5, 0x4, R6 ;  /* 0x00000004050a7825 */ /* 0x002fce00078e0006 */
[----:B------:R-:W1:Y:S01]  /*1a00*/  LDC.64 R6, c[0x4][0x10] ;  /* 0x01000400ff067b82 */ /* 0x000e620000000a00 */
[----:B------:R-:W2:Y:S01]  /*1a10*/  LDG.E R11, desc[UR4][R10.64] ;  /* 0x000000040a0b7981 */ /* 0x000ea2000c1e1900 */
[----:B0-----:R-:W-:-:S04]  /*1a20*/  IMAD.WIDE.U32 R8, R5, 0x200, R8 ;  /* 0x0000020005087825 */ /* 0x001fc800078e0008 */
[----:B------:R-:W-:-:S04]  /*1a30*/  IMAD.WIDE R8, R4, 0x4, R8 ;  /* 0x0000000404087825 */ /* 0x000fc800078e0208 */
[----:B-1----:R-:W-:-:S04]  /*1a40*/  IMAD.WIDE.U32 R6, R5, 0x200, R6 ;  /* 0x0000020005067825 */ /* 0x002fc800078e0006 */
[----:B------:R-:W-:-:S04]  /*1a50*/  IMAD.WIDE R6, R4, 0x4, R6 ;  /* 0x0000000404067825 */ /* 0x000fc800078e0206 */
[----:B--2---:R-:W-:-:S04]  /*1a60*/  FADD R13, R2, -R11 ;  /* 0x8000000b020d7221 */ /* 0x004fc80000000000 */
[----:B------:R-:W-:-:S05]  /*1a70*/  FMUL R0, R13, 1.4426950216293334961 ;  /* 0x3fb8aa3b0d007820 */ /* 0x000fca0000400000 */
[----:B------:R-:W-:-:S13]  /*1a80*/  FSETP.GEU.AND P2, PT, R0, -126, PT ;  /* 0xc2fc00000000780b */ /* 0x000fda0003f4e000 */
[----:B------:R-:W-:-:S04]  /*1a90*/  @!P2 FMUL R0, R0, 0.5 ;  /* 0x3f0000000000a820 */ /* 0x000fc80000400000 */
[----:B------:R-:W0:Y:S01]  /*1aa0*/  MUFU.EX2 R15, R0 ;  /* 0x00000000000f7308 */ /* 0x000e220000000800 */
[----:B------:R2:W-:Y:S01]  /*1ab0*/  STG.E desc[UR4][R6.64], R13 ;  /* 0x0000000d06007986 */ /* 0x0005e2000c101904 */
[----:B0-----:R-:W-:-:S05]  /*1ac0*/  @!P2 FMUL R15, R15, R15 ;  /* 0x0000000f0f0fa220 */ /* 0x001fca0000400000 */
[----:B------:R2:W-:Y:S02]  /*1ad0*/  STG.E desc[UR4][R8.64], R15 ;  /* 0x0000000f08007986 */ /* 0x0005e4000c101904 */
.L_x_3:
[----:B------:R-:W-:Y:S05]  /*1ae0*/  BSYNC.RECONVERGENT B0 ;  /* 0x0000000000007941 */ /* 0x000fea0003800200 */
.L_x_2:
[----:B------:R-:W-:Y:S04]  /*1af0*/  BSSY.RECONVERGENT B0, `(.L_x_4) ;  /* 0x0000107000007945 */ /* 0x000fe80003800200 */
[----:B------:R-:W-:Y:S05]  /*1b00*/  @!P1 BRA `(.L_x_5) ;  /* 0x0000001000149947 */ /* 0x000fea0003800000 */
[----:B0-----:R-:W0:Y:S02]  /*1b10*/  LDC.64 R2, c[0x4][0x18] ;  /* 0x01000600ff027b82 */ /* 0x001e240000000a00 */
[----:B0-----:R-:W-:-:S05]  /*1b20*/  IMAD.WIDE.U32 R2, R5, 0x200, R2 ;  /* 0x0000020005027825 */ /* 0x001fca00078e0002 */
[----:B-12---:R-:W2:Y:S04]  /*1b30*/  LDG.E R7, desc[UR4][R2.64] ;  /* 0x0000000402077981 */ /* 0x006ea8000c1e1900 */
        /* <DEDUP_REMOVED lines=20> */
[----:B------:R-:W5:Y:S01]  /*1c80*/  LDG.E R9, desc[UR4][R2.64+0x54] ;  /* 0x0000540402097981 */ /* 0x000f62000c1e1900 */
[----:B--2---:R-:W-:-:S04]  /*1c90*/  FADD R7, RZ, R7 ;  /* 0x00000007ff077221 */ /* 0x004fc80000000000 */
[----:B---3--:R-:W-:Y:S02]  /*1ca0*/  FADD R7, R7, R8 ;  /* 0x0000000807077221 */ /* 0x008fe40000000000 */
[----:B------:R-:W2:Y:S02]  /*1cb0*/  LDG.E R8, desc[UR4][R2.64+0x58] ;  /* 0x0000580402087981 */ /* 0x000ea4000c1e1900 */
[----:B----4-:R-:W-:Y:S02]  /*1cc0*/  FADD R27, R7, R26 ;  /* 0x0000001a071b7221 */ /* 0x010fe40000000000 */
[----:B------:R-:W3:Y:S02]  /*1cd0*/  LDG.E R7, desc[UR4][R2.64+0x5c] ;  /* 0x00005c0402077981 */ /* 0x000ee4000c1e1900 */
[----:B-----5:R-:W-:Y:S02]  /*1ce0*/  FADD R26, R27, R0 ;  /* 0x000000001b1a7221 */ /* 0x020fe40000000000 */
[----:B------:R-:W4:Y:S02]  /*1cf0*/  LDG.E R0, desc[UR4][R2.64+0x60] ;  /* 0x0000600402007981 */ /* 0x000f24000c1e1900 */
[----:B------:R-:W-:-:S02]  /*1d00*/  FADD R27, R26, R19 ;  /* 0x000000131a1b7221 */ /* 0x000fc40000000000 */
[----:B------:R-:W5:Y:S02]  /*1d10*/  LDG.E R19, desc[UR4][R2.64+0x64] ;  /* 0x0000640402137981 */ /* 0x000f64000c1e1900 */
[----:B------:R-:W-:Y:S02]  /*1d20*/  FADD R26, R27, R18 ;  /* 0x000000121b1a7221 */ /* 0x000fe40000000000 */
[----:B------:R-:W5:Y:S02]  /*1d30*/  LDG.E R18, desc[UR4][R2.64+0x68] ;  /* 0x0000680402127981 */ /* 0x000f64000c1e1900 */
[----:B------:R-:W-:Y:S02]  /*1d40*/  FADD R27, R26, R17 ;  /* 0x000000111a1b7221 */ /* 0x000fe40000000000 */
[----:B------:R-:W5:Y:S02]  /*1d50*/  LDG.E R17, desc[UR4][R2.64+0x6c] ;  /* 0x00006c0402117981 */ /* 0x000f64000c1e1900 */
        /* <DEDUP_REMOVED lines=30> */
[----:B--2---:R-:W-:-:S02]  /*1f40*/  FADD R26, R27, R8 ;  /* 0x000000081b1a7221 */ /* 0x004fc40000000000 */
[----:B------:R-:W2:Y:S02]  /*1f50*/  LDG.E R8, desc[UR4][R2.64+0xac] ;  /* 0x0000ac0402087981 */ /* 0x000ea4000c1e1900 */
[----:B---3--:R-:W-:Y:S02]  /*1f60*/  FADD R27, R26, R7 ;  /* 0x000000071a1b7221 */ /* 0x008fe40000000000 */
[----:B------:R-:W3:Y:S02]  /*1f70*/  LDG.E R7, desc[UR4][R2.64+0xb0] ;  /* 0x0000b00402077981 */ /* 0x000ee4000c1e1900 */
[----:B----4-:R-:W-:Y:S02]  /*1f80*/  FADD R26, R27, R0 ;  /* 0x000000001b1a7221 */ /* 0x010fe40000000000 */
[----:B------:R-:W4:Y:S02]  /*1f90*/  LDG.E R0, desc[UR4][R2.64+0xb4] ;  /* 0x0000b40402007981 */ /* 0x000f24000c1e1900 */
[----:B-----5:R-:W-:-:S02]  /*1fa0*/  FADD R27, R26, R19 ;  /* 0x000000131a1b7221 */ /* 0x020fc40000000000 */
        /* <DEDUP_REMOVED lines=160> */
[----:B------:R-:W5:Y:S04]  /*29b0*/  LDG.E R26, desc[UR4][R2.64+0x1f8] ;  /* 0x0001f804021a7981 */ /* 0x000f68000c1e1900 */
[----:B------:R0:W5:Y:S02]  /*29c0*/  LDG.E R9, desc[UR4][R2.64+0x1fc] ;  /* 0x0001fc0402097981 */ /* 0x000164000c1e1900 */
[----:B0-----:R-:W0:Y:S02]  /*29d0*/  LDC.64 R2, c[0x4][0x20] ;  /* 0x01000800ff027b82 */ /* 0x001e240000000a00 */
[----:B0-----:R-:W-:-:S04]  /*29e0*/  IMAD.WIDE.U32 R2, R5, 0x4, R2 ;  /* 0x0000000405027825 */ /* 0x001fc800078e0002 */
[----:B--2---:R-:W-:-:S04]  /*29f0*/  FADD R8, R27, R8 ;  /* 0x000000081b087221 */ /* 0x004fc80000000000 */
[----:B---3--:R-:W-:-:S04]  /*2a00*/  FADD R7, R8, R7 ;  /* 0x0000000708077221 */ /* 0x008fc80000000000 */
[----:B----4-:R-:W-:-:S04]  /*2a10*/  FADD R0, R7, R0 ;  /* 0x0000000007007221 */ /* 0x010fc80000000000 */
[----:B-----5:R-:W-:-:S04]  /*2a20*/  FADD R19, R0, R19 ;  /* 0x0000001300137221 */ /* 0x020fc80000000000 */
[----:B------:R-:W-:-:S04]  /*2a30*/  FADD R18, R19, R18 ;  /* 0x0000001213127221 */ /* 0x000fc80000000000 */
        /* <DEDUP_REMOVED lines=16> */
[----:B------:R-:W-:-:S05]  /*2b40*/  FADD R9, R26, R9 ;  /* 0x000000091a097221 */ /* 0x000fca0000000000 */
[----:B------:R3:W-:Y:S02]  /*2b50*/  STG.E desc[UR4][R2.64], R9 ;  /* 0x0000000902007986 */ /* 0x0007e4000c101904 */
.L_x_5:
[----:B------:R-:W-:Y:S05]  /*2b60*/  BSYNC.RECONVERGENT B0 ;  /* 0x0000000000007941 */ /* 0x000fea0003800200 */
.L_x_4:
[----:B------:R-:W-:Y:S05]  /*2b70*/  @!P0 EXIT ;  /* 0x000000000000894d */ /* 0x000fea0003800000 */
[----:B-12---:R-:W1:Y:S08]  /*2b80*/  LDC.64 R6, c[0x4][0x20] ;  /* 0x01000800ff067b82 */ /* 0x006e700000000a00 */
[----:B0--3--:R-:W0:Y:S01]  /*2b90*/  LDC.64 R2, c[0x4][0x18] ;  /* 0x01000600ff027b82 */ /* 0x009e220000000a00 */
[----:B-1----:R-:W-:-:S05]  /*2ba0*/  IMAD.WIDE.U32 R6, R5, 0x4, R6 ;  /* 0x0000000405067825 */ /* 0x002fca00078e0006 */
[----:B------:R-:W2:Y:S01]  /*2bb0*/  LDG.E R11, desc[UR4][R6.64] ;  /* 0x00000004060b7981 */ /* 0x000ea2000c1e1900 */
[----:B0-----:R-:W-:-:S04]  /*2bc0*/  IMAD.WIDE.U32 R2, R5, 0x200, R2 ;  /* 0x0000020005027825 */ /* 0x001fc800078e0002 */
[----:B------:R-:W-:-:S05]  /*2bd0*/  IMAD.WIDE R2, R4, 0x4, R2 ;  /* 0x0000000404027825 */ /* 0x000fca00078e0202 */
[----:B------:R-:W3:Y:S01]  /*2be0*/  LDG.E R0, desc[UR4][R2.64] ;  /* 0x0000000402007981 */ /* 0x000ee2000c1e1900 */
[----:B------:R-:W-:Y:S01]  /*2bf0*/  BSSY.RECONVERGENT B0, `(.L_x_6) ;  /* 0x000000c000007945 */ /* 0x000fe20003800200 */
[----:B--2---:R-:W0:Y:S08]  /*2c00*/  MUFU.RCP R8, R11 ;  /* 0x0000000b00087308 */ /* 0x004e300000001000 */
[----:B---3--:R-:W1:Y:S01]  /*2c10*/  FCHK P0, R0, R11 ;  /* 0x0000000b00007302 */ /* 0x008e620000000000 */
[----:B0-----:R-:W-:-:S04]  /*2c20*/  FFMA R9, R8, -R11, 1 ;  /* 0x3f80000008097423 */ /* 0x001fc8000000080b */
[----:B------:R-:W-:-:S04]  /*2c30*/  FFMA R9, R8, R9, R8 ;  /* 0x0000000908097223 */ /* 0x000fc80000000008 */
[----:B------:R-:W-:-:S04]  /*2c40*/  FFMA R8, R0, R9, RZ ;  /* 0x0000000900087223 */ /* 0x000fc800000000ff */
[----:B------:R-:W-:-:S04]  /*2c50*/  FFMA R10, R8, -R11, R0 ;  /* 0x8000000b080a7223 */ /* 0x000fc80000000000 */
[----:B------:R-:W-:Y:S01]  /*2c60*/  FFMA R9, R9, R10, R8 ;  /* 0x0000000a09097223 */ /* 0x000fe20000000008 */
[----:B-1----:R-:W-:Y:S06]  /*2c70*/  @!P0 BRA `(.L_x_7) ;  /* 0x00000000000c8947 */ /* 0x002fec0003800000 */
[----:B------:R-:W-:-:S07]  /*2c80*/  MOV R2, 0x2ca0 ;  /* 0x00002ca000027802 */ /* 0x000fce0000000f00 */
[----:B------:R-:W-:Y:S05]  /*2c90*/  CALL.REL.NOINC `($__internal_0_$__cuda_sm3x_div_rn_noftz_f32_slowpath) ;  /* 0x00000000002c7944 */ /* 0x000fea0003c00000 */
[----:B------:R-:W-:-:S07]  /*2ca0*/  IMAD.MOV.U32 R9, RZ, RZ, R0 ;  /* 0x000000ffff097224 */ /* 0x000fce00078e0000 */
.L_x_7:
[----:B------:R-:W-:Y:S05]  /*2cb0*/  BSYNC.RECONVERGENT B0 ;  /* 0x0000000000007941 */ /* 0x000fea0003800200 */
.L_x_6:
[----:B------:R-:W0:Y:S08]  /*2cc0*/  LDC.64 R2, c[0x4][0x28] ;  /* 0x01000a00ff027b82 */ /* 0x000e300000000a00 */
[----:B------:R-:W1:Y:S01]  /*2cd0*/  LDC.64 R6, c[0x0][0x388] ;  /* 0x0000e200ff067b82 */ /* 0x000e620000000a00 */
[----:B0-----:R-:W-:-:S04]  /*2ce0*/  IMAD.WIDE.U32 R2, R5, 0x200, R2 ;  /* 0x0000020005027825 */ /* 0x001fc800078e0002 */
[----:B------:R-:W-:Y:S02]  /*2cf0*/  IMAD R5, R5, 0x80, R4 ;  /* 0x0000008005057824 */ /* 0x000fe400078e0204 */
[----:B------:R-:W-:-:S04]  /*2d00*/  IMAD.WIDE R2, R4, 0x4, R2 ;  /* 0x0000000404027825 */ /* 0x000fc800078e0202 */
[----:B-1----:R-:W-:Y:S01]  /*2d10*/  IMAD.WIDE R4, R5, 0x4, R6 ;  /* 0x0000000405047825 */ /* 0x002fe200078e0206 */
[----:B------:R-:W-:Y:S04]  /*2d20*/  STG.E desc[UR4][R2.64], R9 ;  /* 0x0000000902007986 */ /* 0x000fe8000c101904 */
[----:B------:R-:W-:Y:S01]  /*2d30*/  STG.E desc[UR4][R4.64], R9 ;  /* 0x0000000904007986 */ /* 0x000fe2000c101904 */
[----:B------:R-:W-:Y:S05]  /*2d40*/  EXIT ;  /* 0x000000000000794d */ /* 0x000fea0003800000 */
        .weak           $__internal_0_$__cuda_sm3x_div_rn_noftz_f32_slowpath
        .type           $__internal_0_$__cuda_sm3x_div_rn_noftz_f32_slowpath,@function
        .size           $__internal_0_$__cuda_sm3x_div_rn_noftz_f32_slowpath,(.L_x_20 - $__internal_0_$__cuda_sm3x_div_rn_noftz_f32_slowpath)
$__internal_0_$__cuda_sm3x_div_rn_noftz_f32_slowpath:
[--C-:B------:R-:W-:Y:S01]  /*2d50*/  SHF.R.U32.HI R6, RZ, 0x17, R11.reuse ;  /* 0x00000017ff067819 */ /* 0x100fe2000001160b */
[----:B------:R-:W-:Y:S01]  /*2d60*/  BSSY.RECONVERGENT B1, `(.L_x_8) ;  /* 0x0000065000017945 */ /* 0x000fe20003800200 */
[--C-:B------:R-:W-:Y:S01]  /*2d70*/  SHF.R.U32.HI R3, RZ, 0x17, R0.reuse ;  /* 0x00000017ff037819 */ /* 0x100fe20000011600 */
[----:B------:R-:W-:Y:S01]  /*2d80*/  IMAD.MOV.U32 R8, RZ, RZ, R0 ;  /* 0x000000ffff087224 */ /* 0x000fe200078e0000 */
[----:B------:R-:W-:Y:S01]  /*2d90*/  LOP3.LUT R7, R6, 0xff, RZ, 0xc0, !PT ;  /* 0x000000ff06077812 */ /* 0x000fe200078ec0ff */
[----:B------:R-:W-:Y:S01]  /*2da0*/  IMAD.MOV.U32 R9, RZ, RZ, R11 ;  /* 0x000000ffff097224 */ /* 0x000fe200078e000b */
[----:B------:R-:W-:-:S03]  /*2db0*/  LOP3.LUT R6, R3, 0xff, RZ, 0xc0, !PT ;  /* 0x000000ff03067812 */ /* 0x000fc600078ec0ff */
[----:B------:R-:W-:Y:S02]  /*2dc0*/  VIADD R13, R7, 0xffffffff ;  /* 0xffffffff070d7836 */ /* 0x000fe40000000000 */
[----:B------:R-:W-:-:S03]  /*2dd0*/  VIADD R12, R6, 0xffffffff ;  /* 0xffffffff060c7836 */ /* 0x000fc60000000000 */
[----:B------:R-:W-:-:S04]  /*2de0*/  ISETP.GT.U32.AND P0, PT, R13, 0xfd, PT ;  /* 0x000000fd0d00780c */ /* 0x000fc80003f04070 */
[----:B------:R-:W-:-:S13]  /*2df0*/  ISETP.GT.U32.OR P0, PT, R12, 0xfd, P0 ;  /* 0x000000fd0c00780c */ /* 0x000fda0000704470 */
[----:B------:R-:W-:Y:S01]  /*2e00*/  @!P0 IMAD.MOV.U32 R10, RZ, RZ, RZ ;  /* 0x000000ffff0a8224 */ /* 0x000fe200078e00ff */
[----:B------:R-:W-:Y:S06]  /*2e10*/  @!P0 BRA `(.L_x_9) ;  /* 0x0000000000608947 */ /* 0x000fec0003800000 */
[----:B------:R-:W-:Y:S01]  /*2e20*/  FSETP.GTU.FTZ.AND P0, PT, |R0|, +INF , PT ;  /* 0x7f8000000000780b */ /* 0x000fe20003f1c200 */
[----:B------:R-:W-:Y:S01]  /*2e30*/  IMAD.MOV.U32 R3, RZ, RZ, R11 ;  /* 0x000000ffff037224 */ /* 0x000fe200078e000b */
[----:B------:R-:W-:-:S04]  /*2e40*/  FSETP.GTU.FTZ.AND P1, PT, |R11|, +INF , PT ;  /* 0x7f8000000b00780b */ /* 0x000fc80003f3c200 */
[----:B------:R-:W-:-:S13]  /*2e50*/  PLOP3.LUT P0, PT, P0, P1, PT, 0xf8, 0x8f ;  /* 0x00000000008f781c */ /* 0x000fda0000703f70 */
[----:B------:R-:W-:Y:S05]  /*2e60*/  @P0 BRA `(.L_x_10) ;  /* 0x00000004004c0947 */ /* 0x000fea0003800000 */
[----:B------:R-:W-:-:S13]  /*2e70*/  LOP3.LUT P0, RZ, R9, 0x7fffffff, R8, 0xc8, !PT ;  /* 0x7fffffff09ff7812 */ /* 0x000fda000780c808 */
[----:B------:R-:W-:Y:S05]  /*2e80*/  @!P0 BRA `(.L_x_11) ;  /* 0x00000004003c8947 */ /* 0x000fea0003800000 */
[C---:B------:R-:W-:Y:S02]  /*2e90*/  FSETP.NEU.FTZ.AND P2, PT, |R0|.reuse, +INF , PT ;  /* 0x7f8000000000780b */ /* 0x040fe40003f5d200 */
[----:B------:R-:W-:Y:S02]  /*2ea0*/  FSETP.NEU.FTZ.AND P1, PT, |R3|, +INF , PT ;  /* 0x7f8000000300780b */ /* 0x000fe40003f3d200 */
[----:B------:R-:W-:-:S11]  /*2eb0*/  FSETP.NEU.FTZ.AND P0, PT, |R0|, +INF , PT ;  /* 0x7f8000000000780b */ /* 0x000fd60003f1d200 */
[----:B------:R-:W-:Y:S05]  /*2ec0*/  @!P1 BRA !P2, `(.L_x_11) ;  /* 0x00000004002c9947 */ /* 0x000fea0005000000 */
[----:B------:R-:W-:-:S04]  /*2ed0*/  LOP3.LUT P2, RZ, R8, 0x7fffffff, RZ, 0xc0, !PT ;  /* 0x7fffffff08ff7812 */ /* 0x000fc8000784c0ff */
[----:B------:R-:W-:-:S13]  /*2ee0*/  PLOP3.LUT P1, PT, P1, P2, PT, 0x2f, 0xf2 ;  /* 0x0000000000f2781c */ /* 0x000fda0000f24577 */
[----:B------:R-:W-:Y:S05]  /*2ef0*/  @P1 BRA `(.L_x_12) ;  /* 0x0000000400181947 */ /* 0x000fea0003800000 */
[----:B------:R-:W-:-:S04]  /*2f00*/  LOP3.LUT P1, RZ, R9, 0x7fffffff, RZ, 0xc0, !PT ;  /* 0x7fffffff09ff7812 */ /* 0x000fc8000782c0ff */
[----:B------:R-:W-:-:S13]  /*2f10*/  PLOP3.LUT P0, PT, P0, P1, PT, 0x2f, 0xf2 ;  /* 0x0000000000f2781c */ /* 0x000fda0000702577 */
[----:B------:R-:W-:Y:S05]  /*2f20*/  @P0 BRA `(.L_x_13) ;  /* 0x0000000400000947 */ /* 0x000fea0003800000 */
[----:B------:R-:W-:Y:S02]  /*2f30*/  ISETP.GE.AND P0, PT, R12, RZ, PT ;  /* 0x000000ff0c00720c */ /* 0x000fe40003f06270 */
[----:B------:R-:W-:-:S11]  /*2f40*/  ISETP.GE.AND P1, PT, R13, RZ, PT ;  /* 0x000000ff0d00720c */ /* 0x000fd60003f26270 */
[----:B------:R-:W-:Y:S02]  /*2f50*/  @P0 IMAD.MOV.U32 R10, RZ, RZ, RZ ;  /* 0x000000ffff0a0224 */ /* 0x000fe400078e00ff */
[----:B------:R-:W-:Y:S01]  /*2f60*/  @!P0 FFMA R8, R0, 1.84467440737095516160e+19, RZ ;  /* 0x5f80000000088823 */ /* 0x000fe200000000ff */
[----:B------:R-:W-:Y:S02]  /*2f70*/  @!P0 IMAD.MOV.U32 R10, RZ, RZ, -0x40 ;  /* 0xffffffc0ff0a8424 */ /* 0x000fe400078e00ff */
[----:B------:R-:W-:Y:S02]  /*2f80*/  @!P1 FFMA R9, R3, 1.84467440737095516160e+19, RZ ;  /* 0x5f80000003099823 */ /* 0x000fe400000000ff */
[----:B------:R-:W-:-:S07]  /*2f90*/  @!P1 VIADD R10, R10, 0x40 ;  /* 0x000000400a0a9836 */ /* 0x000fce0000000000 */
.L_x_9:
[----:B------:R-:W-:Y:S01]  /*2fa0*/  LEA R0, R7, 0xc0800000, 0x17 ;  /* 0xc080000007007811 */ /* 0x000fe200078eb8ff */
[----:B------:R-:W-:Y:S01]  /*2fb0*/  VIADD R6, R6, 0xffffff81 ;  /* 0xffffff8106067836 */ /* 0x000fe20000000000 */
[----:B------:R-:W-:Y:S03]  /*2fc0*/  BSSY.RECONVERGENT B2, `(.L_x_14) ;  /* 0x0000035000027945 */ /* 0x000fe60003800200 */
[----:B------:R-:W-:Y:S01]  /*2fd0*/  IMAD.IADD R9, R9, 0x1, -R0 ;  /* 0x0000000109097824 */ /* 0x000fe200078e0a00 */
[C---:B------:R-:W-:Y:S01]  /*2fe0*/  IADD3 R7, PT, PT, R6.reuse, 0x7f, -R7 ;  /* 0x0000007f06077810 */ /* 0x040fe20007ffe807 */
[----:B------:R-:W-:Y:S02]  /*2ff0*/  IMAD R0, R6, -0x800000, R8 ;  /* 0xff80000006007824 */ /* 0x000fe400078e0208 */
[----:B------:R-:W0:Y:S01]  /*3000*/  MUFU.RCP R3, R9 ;  /* 0x0000000900037308 */ /* 0x000e220000001000 */
[----:B------:R-:W-:Y:S01]  /*3010*/  FADD.FTZ R11, -R9, -RZ ;  /* 0x800000ff090b7221 */ /* 0x000fe20000010100 */
[----:B------:R-:W-:-:S03]  /*3020*/  IMAD.IADD R7, R7, 0x1, R10 ;  /* 0x0000000107077824 */ /* 0x000fc600078e020a */
[----:B0-----:R-:W-:-:S04]  /*3030*/  FFMA R12, R3, R11, 1 ;  /* 0x3f800000030c7423 */ /* 0x001fc8000000000b */
[----:B------:R-:W-:-:S04]  /*3040*/  FFMA R12, R3, R12, R3 ;  /* 0x0000000c030c7223 */ /* 0x000fc80000000003 */
[----:B------:R-:W-:-:S04]  /*3050*/  FFMA R3, R0, R12, RZ ;  /* 0x0000000c00037223 */ /* 0x000fc800000000ff */
[----:B------:R-:W-:-:S04]  /*3060*/  FFMA R8, R11, R3, R0 ;  /* 0x000000030b087223 */ /* 0x000fc80000000000 */
[----:B------:R-:W-:-:S04]  /*3070*/  FFMA R13, R12, R8, R3 ;  /* 0x000000080c0d7223 */ /* 0x000fc80000000003 */
[----:B------:R-:W-:-:S04]  /*3080*/  FFMA R8, R11, R13, R0 ;  /* 0x0000000d0b087223 */ /* 0x000fc80000000000 */
[----:B------:R-:W-:-:S05]  /*3090*/  FFMA R0, R12, R8, R13 ;  /* 0x000000080c007223 */ /* 0x000fca000000000d */
[----:B------:R-:W-:-:S04]  /*30a0*/  SHF.R.U32.HI R3, RZ, 0x17, R0 ;  /* 0x00000017ff037819 */ /* 0x000fc80000011600 */
[----:B------:R-:W-:-:S05]  /*30b0*/  LOP3.LUT R3, R3, 0xff, RZ, 0xc0, !PT ;  /* 0x000000ff03037812 */ /* 0x000fca00078ec0ff */
[----:B------:R-:W-:-:S04]  /*30c0*/  IMAD.IADD R9, R3, 0x1, R7 ;  /* 0x0000000103097824 */ /* 0x000fc800078e0207 */
[----:B------:R-:W-:-:S05]  /*30d0*/  VIADD R3, R9, 0xffffffff ;  /* 0xffffffff09037836 */ /* 0x000fca0000000000 */
[----:B------:R-:W-:-:S13]  /*30e0*/  ISETP.GE.U32.AND P0, PT, R3, 0xfe, PT ;  /* 0x000000fe0300780c */ /* 0x000fda0003f06070 */
[----:B------:R-:W-:Y:S05]  /*30f0*/  @!P0 BRA `(.L_x_15) ;  /* 0x0000000000808947 */ /* 0x000fea0003800000 */
[----:B------:R-:W-:-:S13]  /*3100*/  ISETP.GT.AND P0, PT, R9, 0xfe, PT ;  /* 0x000000fe0900780c */ /* 0x000fda0003f04270 */
[----:B------:R-:W-:Y:S05]  /*3110*/  @P0 BRA `(.L_x_16) ;  /* 0x00000000006c0947 */ /* 0x000fea0003800000 */
[----:B------:R-:W-:-:S13]  /*3120*/  ISETP.GE.AND P0, PT, R9, 0x1, PT ;  /* 0x000000010900780c */ /* 0x000fda0003f06270 */
[----:B------:R-:W-:Y:S05]  /*3130*/  @P0 BRA `(.L_x_17) ;  /* 0x0000000000740947 */ /* 0x000fea0003800000 */
[----:B------:R-:W-:Y:S02]  /*3140*/  ISETP.GE.AND P0, PT, R9, -0x18, PT ;  /* 0xffffffe80900780c */ /* 0x000fe40003f06270 */
[----:B------:R-:W-:-:S11]  /*3150*/  LOP3.LUT R0, R0, 0x80000000, RZ, 0xc0, !PT ;  /* 0x8000000000007812 */ /* 0x000fd600078ec0ff */
[----:B------:R-:W-:Y:S05]  /*3160*/  @!P0 BRA `(.L_x_17) ;  /* 0x0000000000688947 */ /* 0x000fea0003800000 */
[CCC-:B------:R-:W-:Y:S01]  /*3170*/  FFMA.RZ R3, R12.reuse, R8.reuse, R13.reuse ;  /* 0x000000080c037223 */ /* 0x1c0fe2000000c00d */
[CCC-:B------:R-:W-:Y:S01]  /*3180*/  FFMA.RM R6, R12.reuse, R8.reuse, R13.reuse ;  /* 0x000000080c067223 */ /* 0x1c0fe2000000400d */
[C---:B------:R-:W-:Y:S02]  /*3190*/  ISETP.NE.AND P2, PT, R9.reuse, RZ, PT ;  /* 0x000000ff0900720c */ /* 0x040fe40003f45270 */
[----:B------:R-:W-:Y:S02]  /*31a0*/  ISETP.NE.AND P1, PT, R9, RZ, PT ;  /* 0x000000ff0900720c */ /* 0x000fe40003f25270 */
[----:B------:R-:W-:Y:S01]  /*31b0*/  LOP3.LUT R7, R3, 0x7fffff, RZ, 0xc0, !PT ;  /* 0x007fffff03077812 */ /* 0x000fe200078ec0ff */
[----:B------:R-:W-:Y:S01]  /*31c0*/  FFMA.RP R3, R12, R8, R13 ;  /* 0x000000080c037223 */ /* 0x000fe2000000800d */
[----:B------:R-:W-:Y:S02]  /*31d0*/  VIADD R8, R9, 0x20 ;  /* 0x0000002009087836 */ /* 0x000fe40000000000 */
[----:B------:R-:W-:Y:S01]  /*31e0*/  LOP3.LUT R7, R7, 0x800000, RZ, 0xfc, !PT ;  /* 0x0080000007077812 */ /* 0x000fe200078efcff */
[----:B------:R-:W-:Y:S01]  /*31f0*/  IMAD.MOV R9, RZ, RZ, -R9 ;  /* 0x000000ffff097224 */ /* 0x000fe200078e0a09 */
[----:B------:R-:W-:-:S02]  /*3200*/  FSETP.NEU.FTZ.AND P0, PT, R3, R6, PT ;  /* 0x000000060300720b */ /* 0x000fc40003f1d000 */
[----:B------:R-:W-:Y:S02]  /*3210*/  SHF.L.U32 R8, R7, R8, RZ ;  /* 0x0000000807087219 */ /* 0x000fe400000006ff */
[----:B------:R-:W-:Y:S02]  /*3220*/  SEL R6, R9, RZ, P2 ;  /* 0x000000ff09067207 */ /* 0x000fe40001000000 */
[----:B------:R-:W-:Y:S02]  /*3230*/  ISETP.NE.AND P1, PT, R8, RZ, P1 ;  /* 0x000000ff0800720c */ /* 0x000fe40000f25270 */
[----:B------:R-:W-:Y:S02]  /*3240*/  SHF.R.U32.HI R6, RZ, R6, R7 ;  /* 0x00000006ff067219 */ /* 0x000fe40000011607 */
[----:B------:R-:W-:Y:S02]  /*3250*/  PLOP3.LUT P0, PT, P0, P1, PT, 0xf8, 0x8f ;  /* 0x00000000008f781c */ /* 0x000fe40000703f70 */
[----:B------:R-:W-:-:S02]  /*3260*/  SHF.R.U32.HI R8, RZ, 0x1, R6 ;  /* 0x00000001ff087819 */ /* 0x000fc40000011606 */
[----:B------:R-:W-:-:S04]  /*3270*/  SEL R3, RZ, 0x1, !P0 ;  /* 0x00000001ff037807 */ /* 0x000fc80004000000 */
[----:B------:R-:W-:-:S04]  /*3280*/  LOP3.LUT R3, R3, 0x1, R8, 0xf8, !PT ;  /* 0x0000000103037812 */ /* 0x000fc800078ef808 */
[----:B------:R-:W-:-:S05]  /*3290*/  LOP3.LUT R3, R3, R6, RZ, 0xc0, !PT ;  /* 0x0000000603037212 */ /* 0x000fca00078ec0ff */
[----:B------:R-:W-:-:S05]  /*32a0*/  IMAD.IADD R3, R8, 0x1, R3 ;  /* 0x0000000108037824 */ /* 0x000fca00078e0203 */
[----:B------:R-:W-:Y:S01]  /*32b0*/  LOP3.LUT R0, R3, R0, RZ, 0xfc, !PT ;  /* 0x0000000003007212 */ /* 0x000fe200078efcff */
[----:B------:R-:W-:Y:S06]  /*32c0*/  BRA `(.L_x_17) ;  /* 0x0000000000107947 */ /* 0x000fec0003800000 */
.L_x_16:
[----:B------:R-:W-:-:S04]  /*32d0*/  LOP3.LUT R0, R0, 0x80000000, RZ, 0xc0, !PT ;  /* 0x8000000000007812 */ /* 0x000fc800078ec0ff */
[----:B------:R-:W-:Y:S01]  /*32e0*/  LOP3.LUT R0, R0, 0x7f800000, RZ, 0xfc, !PT ;  /* 0x7f80000000007812 */ /* 0x000fe200078efcff */
[----:B------:R-:W-:Y:S06]  /*32f0*/  BRA `(.L_x_17) ;  /* 0x0000000000047947 */ /* 0x000fec0003800000 */
.L_x_15:
[----:B------:R-:W-:-:S07]  /*3300*/  IMAD R0, R7, 0x800000, R0 ;  /* 0x0080000007007824 */ /* 0x000fce00078e0200 */
.L_x_17:
[----:B------:R-:W-:Y:S05]  /*3310*/  BSYNC.RECONVERGENT B2 ;  /* 0x0000000000027941 */ /* 0x000fea0003800200 */
.L_x_14:
[----:B------:R-:W-:Y:S05]  /*3320*/  BRA `(.L_x_18) ;  /* 0x0000000000207947 */ /* 0x000fea0003800000 */
.L_x_13:
[----:B------:R-:W-:-:S04]  /*3330*/  LOP3.LUT R0, R9, 0x80000000, R8, 0x48, !PT ;  /* 0x8000000009007812 */ /* 0x000fc800078e4808 */
[----:B------:R-:W-:Y:S01]  /*3340*/  LOP3.LUT R0, R0, 0x7f800000, RZ, 0xfc, !PT ;  /* 0x7f80000000007812 */ /* 0x000fe200078efcff */
[----:B------:R-:W-:Y:S06]  /*3350*/  BRA `(.L_x_18) ;  /* 0x0000000000147947 */ /* 0x000fec0003800000 */
.L_x_12:
[----:B------:R-:W-:Y:S01]  /*3360*/  LOP3.LUT R0, R9, 0x80000000, R8, 0x48, !PT ;  /* 0x8000000009007812 */ /* 0x000fe200078e4808 */
[----:B------:R-:W-:Y:S06]  /*3370*/  BRA `(.L_x_18) ;  /* 0x00000000000c7947 */ /* 0x000fec0003800000 */
.L_x_11:
[----:B------:R-:W0:Y:S01]  /*3380*/  MUFU.RSQ R0, -QNAN ;  /* 0xffc0000000007908 */ /* 0x000e220000001400 */
[----:B------:R-:W-:Y:S05]  /*3390*/  BRA `(.L_x_18) ;  /* 0x0000000000047947 */ /* 0x000fea0003800000 */
.L_x_10:
[----:B------:R-:W-:-:S07]  /*33a0*/  FADD.FTZ R0, R0, R3 ;  /* 0x0000000300007221 */ /* 0x000fce0000010000 */
.L_x_18:
[----:B------:R-:W-:Y:S05]  /*33b0*/  BSYNC.RECONVERGENT B1 ;  /* 0x0000000000017941 */ /* 0x000fea0003800200 */
.L_x_8:
[----:B------:R-:W-:-:S04]  /*33c0*/  IMAD.MOV.U32 R3, RZ, RZ, 0x0 ;  /* 0x00000000ff037424 */ /* 0x000fc800078e00ff */
[----:B0-----:R-:W-:Y:S05]  /*33d0*/  RET.REL.NODEC R2 `(_Z19softmax_tile_kernelPfS_) ;  /* 0xffffffcc02087950 */ /* 0x001fea0003c3ffff */
.L_x_19:
[----:B------:R-:W-:-:S00]  /*33e0*/  BRA `(.L_x_19) ;  /* 0xfffffffc00fc7947 */ /* 0x000fc0000383ffff */
[----:B------:R-:W-:-:S00]  /*33f0*/  NOP ;  /* 0x0000000000007918 */ /* 0x000fc00000000000 */
        /* <DEDUP_REMOVED lines=8> */
.L_x_20:


//--------------------- .nv.shared.reserved.0     --------------------------
	.section	.nv.shared.reserved.0,"aw",@nobits
	.weak		__nv_reservedSMEM_offset_0_alias
	.size		__nv_reservedSMEM_offset_0_alias, 0, 64
	.other		__nv_reservedSMEM_offset_0_alias,@"STO_CUDA_RESERVED_SHARED STV_DEFAULT"
__nv_reservedSMEM_offset_0_alias:
	.zero		0
	.zero		64


//--------------------- .nv.global                --------------------------
	.section	.nv.global,"aw",@nobits
	.align	4
.nv.global:
	.type		row_sum,@object
	.size		row_sum,(row_max - row_sum)
row_sum:
	.zero		128
	.type		row_max,@object
	.size		row_max,(x - row_max)
row_max:
	.zero		128
	.type		x,@object
	.size		x,(x_shifted - x)
x:
	.zero		16384
	.type		x_shifted,@object
	.size		x_shifted,(result - x_shifted)
x_shifted:
	.zero		16384
	.type		result,@object
	.size		result,(exp_x - result)
result:
	.zero		16384
	.type		exp_x,@object
	.size		exp_x,(.L_3 - exp_x)
exp_x:
	.zero		16384
.L_3:


//--------------------- .nv.constant0._Z19softmax_tile_kernelPfS_ --------------------------
	.section	.nv.constant0._Z19softmax_tile_kernelPfS_,"a",@progbits
	.sectionflags	@""
	.align	4
.nv.constant0._Z19softmax_tile_kernelPfS_:
	.zero		912


//--------------------- SYMBOLS --------------------------

	.type		.nv.reservedSmem.offset0,@object
	.size		.nv.reservedSmem.offset0,0x4
